	.headerflags	@"EF_CUDA_TEXMODE_UNIFIED EF_CUDA_64BIT_ADDRESS EF_CUDA_ACCELERATORS EF_CUDA_SM90 EF_CUDA_VIRTUAL_SM(EF_CUDA_SM90)"
	.elftype	@"ET_EXEC"


//--------------------- .nv.info                  --------------------------
	.section	.nv.info,"",@"SHT_CUDA_INFO"
	.align	4


	//----- nvinfo : EIATTR_REGCOUNT
	.align		4
        /*0000*/ 	.byte	0x04, 0x2f
        /*0002*/ 	.short	(.L_3 - .L_2)
	.align		4
.L_2:
        /*0004*/ 	.word	index@(triton_poi_fused__native_batch_norm_legit_no_training_hardtanh_3)
        /*0008*/ 	.word	0x00000020


	//----- nvinfo : EIATTR_MIN_STACK_SIZE
	.align		4
.L_3:
        /*000c*/ 	.byte	0x04, 0x12
        /*000e*/ 	.short	(.L_5 - .L_4)
	.align		4
.L_4:
        /*0010*/ 	.word	index@(triton_poi_fused__native_batch_norm_legit_no_training_hardtanh_3)
        /*0014*/ 	.word	0x00000000


	//----- nvinfo : EIATTR_FRAME_SIZE
	.align		4
.L_5:
        /*0018*/ 	.byte	0x04, 0x11
        /*001a*/ 	.short	(.L_7 - .L_6)
	.align		4
.L_6:
        /*001c*/ 	.word	index@(triton_poi_fused__native_batch_norm_legit_no_training_hardtanh_3)
        /*0020*/ 	.word	0x00000000


	//----- nvinfo : EIATTR_MIN_STACK_SIZE
	.align		4
.L_7:
        /*0024*/ 	.byte	0x04, 0x12
        /*0026*/ 	.short	(.L_9 - .L_8)
	.align		4
.L_8:
        /*0028*/ 	.word	index@(triton_poi_fused__native_batch_norm_legit_no_training_hardtanh_3)
        /*002c*/ 	.word	0x00000000
.L_9:


//--------------------- .nv.info.triton_poi_fused__native_batch_norm_legit_no_training_hardtanh_3 --------------------------
	.section	.nv.info.triton_poi_fused__native_batch_norm_legit_no_training_hardtanh_3,"",@"SHT_CUDA_INFO"
	.sectionflags	@""
	.align	4


	//----- nvinfo : EIATTR_CUDA_API_VERSION
	.align		4
        /*0000*/ 	.byte	0x04, 0x37
        /*0002*/ 	.short	(.L_11 - .L_10)
.L_10:
        /*0004*/ 	.word	0x0000007c


	//----- nvinfo : EIATTR_KPARAM_INFO
	.align		4
.L_11:
        /*0008*/ 	.byte	0x04, 0x17
        /*000a*/ 	.short	(.L_13 - .L_12)
.L_12:
        /*000c*/ 	.word	0x00000000
        /*0010*/ 	.short	0x0006
        /*0012*/ 	.short	0x0030
        /*0014*/ 	.byte	0x00, 0xf0, 0x11, 0x00


	//----- nvinfo : EIATTR_KPARAM_INFO
	.align		4
.L_13:
        /*0018*/ 	.byte	0x04, 0x17
        /*001a*/ 	.short	(.L_15 - .L_14)
.L_14:
        /*001c*/ 	.word	0x00000000
        /*0020*/ 	.short	0x0005
        /*0022*/ 	.short	0x0028
        /*0024*/ 	.byte	0x00, 0xf4, 0x21, 0x00


	//----- nvinfo : EIATTR_KPARAM_INFO
	.align		4
.L_15:
        /*0028*/ 	.byte	0x04, 0x17
        /*002a*/ 	.short	(.L_17 - .L_16)
.L_16:
        /*002c*/ 	.word	0x00000000
        /*0030*/ 	.short	0x0004
        /*0032*/ 	.short	0x0020
        /*0034*/ 	.byte	0x00, 0xf4, 0x21, 0x00


	//----- nvinfo : EIATTR_KPARAM_INFO
	.align		4
.L_17:
        /*0038*/ 	.byte	0x04, 0x17
        /*003a*/ 	.short	(.L_19 - .L_18)
.L_18:
        /*003c*/ 	.word	0x00000000
        /*0040*/ 	.short	0x0003
        /*0042*/ 	.short	0x0018
        /*0044*/ 	.byte	0x00, 0xf4, 0x21, 0x00


	//----- nvinfo : EIATTR_KPARAM_INFO
	.align		4
.L_19:
        /*0048*/ 	.byte	0x04, 0x17
        /*004a*/ 	.short	(.L_21 - .L_20)
.L_20:
        /*004c*/ 	.word	0x00000000
        /*0050*/ 	.short	0x0002
        /*0052*/ 	.short	0x0010
        /*0054*/ 	.byte	0x00, 0xf4, 0x21, 0x00


	//----- nvinfo : EIATTR_KPARAM_INFO
	.align		4
.L_21:
        /*0058*/ 	.byte	0x04, 0x17
        /*005a*/ 	.short	(.L_23 - .L_22)
.L_22:
        /*005c*/ 	.word	0x00000000
        /*0060*/ 	.short	0x0001
        /*0062*/ 	.short	0x0008
        /*0064*/ 	.byte	0x00, 0xf4, 0x21, 0x00


	//----- nvinfo : EIATTR_KPARAM_INFO
	.align		4
.L_23:
        /*0068*/ 	.byte	0x04, 0x17
        /*006a*/ 	.short	(.L_25 - .L_24)
.L_24:
        /*006c*/ 	.word	0x00000000
        /*0070*/ 	.short	0x0000
        /*0072*/ 	.short	0x0000
        /*0074*/ 	.byte	0x00, 0xf4, 0x21, 0x00


	//----- nvinfo : EIATTR_SPARSE_MMA_MASK
	.align		4
.L_25:
        /*0078*/ 	.byte	0x03, 0x50
        /*007a*/ 	.short	0x0000


	//----- nvinfo : EIATTR_MAXREG_COUNT
	.align		4
        /*007c*/ 	.byte	0x03, 0x1b
        /*007e*/ 	.short	0x00ff


	//----- nvinfo : EIATTR_EXIT_INSTR_OFFSETS
	.align		4
        /*0080*/ 	.byte	0x04, 0x1c
        /*0082*/ 	.short	(.L_27 - .L_26)


	//   ....[0]....
.L_26:
        /*0084*/ 	.word	0x00000cb0


	//   ....[1]....
        /*0088*/ 	.word	0x00000cd0


	//----- nvinfo : EIATTR_REQNTID
	.align		4
.L_27:
        /*008c*/ 	.byte	0x04, 0x10
        /*008e*/ 	.short	(.L_29 - .L_28)
.L_28:
        /*0090*/ 	.word	0x00000080
        /*0094*/ 	.word	0x00000001
        /*0098*/ 	.word	0x00000001


	//----- nvinfo : EIATTR_CBANK_PARAM_SIZE
	.align		4
.L_29:
        /*009c*/ 	.byte	0x03, 0x19
        /*009e*/ 	.short	0x0034


	//----- nvinfo : EIATTR_PARAM_CBANK
	.align		4
        /*00a0*/ 	.byte	0x04, 0x0a
        /*00a2*/ 	.short	(.L_31 - .L_30)
	.align		4
.L_30:
        /*00a4*/ 	.word	index@(.nv.constant0.triton_poi_fused__native_batch_norm_legit_no_training_hardtanh_3)
        /*00a8*/ 	.short	0x0210
        /*00aa*/ 	.short	0x0034


	//----- nvinfo : EIATTR_SW_WAR
	.align		4
.L_31:
        /*00ac*/ 	.byte	0x04, 0x36
        /*00ae*/ 	.short	(.L_33 - .L_32)
.L_32:
        /*00b0*/ 	.word	0x00000008
.L_33:


//--------------------- .nv.callgraph             --------------------------
	.section	.nv.callgraph,"",@"SHT_CUDA_CALLGRAPH"
	.align	4
	.sectionentsize	8
	.align		4
        /*0000*/ 	.word	0x00000000
	.align		4
        /*0004*/ 	.word	0xffffffff
	.align		4
        /*0008*/ 	.word	0x00000000
	.align		4
        /*000c*/ 	.word	0xfffffffe
	.align		4
        /*0010*/ 	.word	0x00000000
	.align		4
        /*0014*/ 	.word	0xfffffffd
	.align		4
        /*0018*/ 	.word	0x00000000
	.align		4
        /*001c*/ 	.word	0xfffffffc


//--------------------- .nv.constant4             --------------------------
	.section	.nv.constant4,"a",@progbits
	.align	8
	.align		8
.nv.constant4:
        /*0000*/ 	.dword	_$_str
	.align		8
        /*0008*/ 	.dword	_$_str_$_2


//--------------------- .text.triton_poi_fused__native_batch_norm_legit_no_training_hardtanh_3 --------------------------
	.section	.text.triton_poi_fused__native_batch_norm_legit_no_training_hardtanh_3,"ax",@progbits
	.align	128
        .global         triton_poi_fused__native_batch_norm_legit_no_training_hardtanh_3
        .type           triton_poi_fused__native_batch_norm_legit_no_training_hardtanh_3,@function
        .size           triton_poi_fused__native_batch_norm_legit_no_training_hardtanh_3,(.L_x_1 - triton_poi_fused__native_batch_norm_legit_no_training_hardtanh_3)
        .other          triton_poi_fused__native_batch_norm_legit_no_training_hardtanh_3,@"STO_CUDA_ENTRY STV_DEFAULT"
triton_poi_fused__native_batch_norm_legit_no_training_hardtanh_3:
.text.triton_poi_fused__native_batch_norm_legit_no_training_hardtanh_3:
[----:B------:R-:W0:Y:S01]  /*0000*/  LDC R1, c[0x0][0x28] ;  /* 0x00000a00ff017b82 */ /* 0x000e220000000800 */
[----:B------:R-:W1:Y:S07]  /*0010*/  S2R R0, SR_TID.X ;  /* 0x0000000000007919 */ /* 0x000e6e0000002100 */
[----:B------:R-:W2:Y:S01]  /*0020*/  LDC.64 R28, c[0x0][0x220] ;  /* 0x00008800ff1c7b82 */ /* 0x000ea20000000a00 */
[----:B------:R-:W3:Y:S07]  /*0030*/  S2R R3, SR_CTAID.X ;  /* 0x0000000000037919 */ /* 0x000eee0000002500 */
[----:B------:R-:W4:Y:S01]  /*0040*/  LDC.64 R26, c[0x0][0x210] ;  /* 0x00008400ff1a7b82 */ /* 0x000f220000000a00 */
[----:B------:R-:W-:Y:S01]  /*0050*/  ULDC.64 UR4, c[0x0][0x208] ;  /* 0x0000820000047ab9 */ /* 0x000fe20000000a00 */
[----:B------:R-:W-:-:S02]  /*0060*/  CS2R R4, SRZ ;  /* 0x0000000000047805 */ /* 0x000fc4000001ff00 */
[----:B------:R-:W-:Y:S02]  /*0070*/  CS2R R6, SRZ ;  /* 0x0000000000067805 */ /* 0x000fe4000001ff00 */
[----:B------:R-:W-:Y:S02]  /*0080*/  CS2R R8, SRZ ;  /* 0x0000000000087805 */ /* 0x000fe4000001ff00 */
[----:B------:R-:W-:Y:S01]  /*0090*/  CS2R R10, SRZ ;  /* 0x00000000000a7805 */ /* 0x000fe2000001ff00 */
[----:B------:R-:W5:Y:S01]  /*00a0*/  LDC.64 R24, c[0x0][0x218] ;  /* 0x00008600ff187b82 */ /* 0x000f620000000a00 */
[----:B-1----:R-:W-:Y:S01]  /*00b0*/  IMAD.SHL.U32 R0, R0, 0x4, RZ ;  /* 0x0000000400007824 */ /* 0x002fe200078e00ff */
[----:B---3--:R-:W-:-:S04]  /*00c0*/  SHF.R.S32.HI R2, RZ, 0x15, R3 ;  /* 0x00000015ff027819 */ /* 0x008fc80000011403 */
[----:B------:R-:W-:-:S05]  /*00d0*/  LOP3.LUT R0, R0, 0x1fc, RZ, 0xc0, !PT ;  /* 0x000001fc00007812 */ /* 0x000fca00078ec0ff */
[----:B------:R-:W-:Y:S01]  /*00e0*/  IMAD R0, R3, 0x400, R0 ;  /* 0x0000040003007824 */ /* 0x000fe200078e0200 */
[----:B------:R-:W-:Y:S02]  /*00f0*/  SGXT R3, R2, 0x1 ;  /* 0x000000010203781a */ /* 0x000fe40000000200 */
[----:B------:R-:W-:Y:S02]  /*0100*/  CS2R R12, SRZ ;  /* 0x00000000000c7805 */ /* 0x000fe4000001ff00 */
[----:B------:R-:W-:Y:S01]  /*0110*/  CS2R R14, SRZ ;  /* 0x00000000000e7805 */ /* 0x000fe2000001ff00 */
[C---:B----4-:R-:W-:Y:S01]  /*0120*/  IMAD.WIDE R26, R0.reuse, 0x4, R26 ;  /* 0x00000004001a7825 */ /* 0x050fe200078e021a */
[----:B------:R-:W-:Y:S02]  /*0130*/  LEA.HI R3, R3, R0, RZ, 0x5 ;  /* 0x0000000003037211 */ /* 0x000fe400078f28ff */
[----:B------:R-:W-:Y:S02]  /*0140*/  ISETP.GE.AND P1, PT, R0, 0x1e080, PT ;  /* 0x0001e0800000780c */ /* 0x000fe40003f26270 */
[----:B------:R-:W-:-:S05]  /*0150*/  LOP3.LUT R3, R3, 0xffffffe0, RZ, 0xc0, !PT ;  /* 0xffffffe003037812 */ /* 0x000fca00078ec0ff */
[----:B------:R-:W-:-:S04]  /*0160*/  IMAD.IADD R2, R0, 0x1, -R3 ;  /* 0x0000000100027824 */ /* 0x000fc800078e0a03 */
[C---:B--2---:R-:W-:Y:S02]  /*0170*/  IMAD.WIDE R28, R2.reuse, 0x4, R28 ;  /* 0x00000004021c7825 */ /* 0x044fe400078e021c */
[----:B------:R-:W2:Y:S02]  /*0180*/  @!P1 LDG.E.128 R4, desc[UR4][R26.64] ;  /* 0x000000041a049981 */ /* 0x000ea4000c1e1d00 */
[----:B-----5:R-:W-:Y:S02]  /*0190*/  IMAD.WIDE R24, R2, 0x4, R24 ;  /* 0x0000000402187825 */ /* 0x020fe400078e0218 */
[----:B------:R-:W3:Y:S02]  /*01a0*/  @!P1 LDG.E.EL.128 R12, desc[UR4][R28.64] ;  /* 0x000000041c0c9981 */ /* 0x000ee4000c2e1d00 */
[----:B------:R-:W-:Y:S02]  /*01b0*/  VIADD R3, R0, 0x200 ;  /* 0x0000020000037836 */ /* 0x000fe40000000000 */
[----:B------:R-:W2:Y:S03]  /*01c0*/  @!P1 LDG.E.EL.128 R8, desc[UR4][R24.64] ;  /* 0x0000000418089981 */ /* 0x000ea6000c2e1d00 */
[----:B------:R-:W-:-:S02]  /*01d0*/  ISETP.GE.AND P0, PT, R3, 0x1e080, PT ;  /* 0x0001e0800300780c */ /* 0x000fc40003f06270 */
[----:B------:R-:W-:Y:S02]  /*01e0*/  CS2R R16, SRZ ;  /* 0x0000000000107805 */ /* 0x000fe4000001ff00 */
[----:B------:R-:W-:Y:S02]  /*01f0*/  CS2R R18, SRZ ;  /* 0x0000000000127805 */ /* 0x000fe4000001ff00 */
[----:B------:R-:W-:Y:S02]  /*0200*/  CS2R R20, SRZ ;  /* 0x0000000000147805 */ /* 0x000fe4000001ff00 */
[----:B------:R-:W-:-:S05]  /*0210*/  CS2R R22, SRZ ;  /* 0x0000000000167805 */ /* 0x000fca000001ff00 */
[----:B------:R1:W4:Y:S04]  /*0220*/  @!P0 LDG.E.128 R16, desc[UR4][R26.64+0x800] ;  /* 0x000800041a108981 */ /* 0x000328000c1e1d00 */
[----:B------:R5:W4:Y:S01]  /*0230*/  @!P0 LDG.E.EL.128 R20, desc[UR4][R24.64] ;  /* 0x0000000418148981 */ /* 0x000b22000c2e1d00 */
[----:B-1----:R-:W-:Y:S02]  /*0240*/  CS2R R26, SRZ ;  /* 0x00000000001a7805 */ /* 0x002fe4000001ff00 */
[----:B-----5:R-:W-:-:S06]  /*0250*/  CS2R R24, SRZ ;  /* 0x0000000000187805 */ /* 0x020fcc000001ff00 */
[----:B------:R-:W5:Y:S01]  /*0260*/  @!P0 LDG.E.EL.128 R24, desc[UR4][R28.64] ;  /* 0x000000041c188981 */ /* 0x000f62000c2e1d00 */
[----:B---3--:R-:W-:-:S06]  /*0270*/  FADD R3, R12, 9.9999997473787516356e-06 ;  /* 0x3727c5ac0c037421 */ /* 0x008fcc0000000000 */
[----:B------:R-:W1:Y:S01]  /*0280*/  MUFU.SQRT R3, R3 ;  /* 0x0000000300037308 */ /* 0x000e620000002000 */
[----:B--2---:R-:W-:Y:S01]  /*0290*/  FADD R4, -R8, R4 ;  /* 0x0000000408047221 */ /* 0x004fe20000000100 */
[----:B------:R-:W-:Y:S01]  /*02a0*/  FADD R8, R13, 9.9999997473787516356e-06 ;  /* 0x3727c5ac0d087421 */ /* 0x000fe20000000000 */
[----:B------:R-:W-:Y:S01]  /*02b0*/  FADD R5, -R9, R5 ;  /* 0x0000000509057221 */ /* 0x000fe20000000100 */
[----:B------:R-:W-:-:S04]  /*02c0*/  FADD R9, R14, 9.9999997473787516356e-06 ;  /* 0x3727c5ac0e097421 */ /* 0x000fc80000000000 */
[----:B------:R-:W2:Y:S01]  /*02d0*/  MUFU.SQRT R8, R8 ;  /* 0x0000000800087308 */ /* 0x000ea20000002000 */
[----:B------:R-:W-:-:S07]  /*02e0*/  FADD R15, R15, 9.9999997473787516356e-06 ;  /* 0x3727c5ac0f0f7421 */ /* 0x000fce0000000000 */
[----:B------:R-:W3:Y:S01]  /*02f0*/  MUFU.SQRT R9, R9 ;  /* 0x0000000900097308 */ /* 0x000ee20000002000 */
[C---:B-1----:R-:W-:Y:S02]  /*0300*/  FSETP.GT.AND P5, PT, R3.reuse, 8.50705917302346158658e+37, PT ;  /* 0x7e8000000300780b */ /* 0x042fe40003fa4000 */
[----:B------:R-:W-:Y:S01]  /*0310*/  FSETP.GEU.AND P2, PT, R3, 1.175494350822287508e-38, PT ;  /* 0x008000000300780b */ /* 0x000fe20003f4e000 */
[----:B------:R-:W-:-:S04]  /*0320*/  FADD R10, -R10, R6 ;  /* 0x000000060a0a7221 */ /* 0x000fc80000000100 */
[----:B------:R1:W4:Y:S01]  /*0330*/  MUFU.SQRT R12, R15 ;  /* 0x0000000f000c7308 */ /* 0x0003220000002000 */
[----:B------:R-:W-:Y:S01]  /*0340*/  IMAD.MOV.U32 R6, RZ, RZ, 0x3e800000 ;  /* 0x3e800000ff067424 */ /* 0x000fe200078e00ff */
[C---:B--2---:R-:W-:Y:S02]  /*0350*/  FSETP.GT.AND P3, PT, R8.reuse, 8.50705917302346158658e+37, PT ;  /* 0x7e8000000800780b */ /* 0x044fe40003f64000 */
[----:B------:R-:W-:Y:S02]  /*0360*/  FSETP.GEU.AND P4, PT, R8, 1.175494350822287508e-38, PT ;  /* 0x008000000800780b */ /* 0x000fe40003f8e000 */
[----:B------:R-:W-:Y:S01]  /*0370*/  @P5 FMUL R3, R3, 0.25 ;  /* 0x3e80000003035820 */ /* 0x000fe20000400000 */
[----:B-----5:R-:W-:Y:S01]  /*0380*/  FADD R24, R24, 9.9999997473787516356e-06 ;  /* 0x3727c5ac18187421 */ /* 0x020fe20000000000 */
[----:B---3--:R-:W-:Y:S02]  /*0390*/  FSETP.GT.AND P6, PT, R9, 8.50705917302346158658e+37, PT ;  /* 0x7e8000000900780b */ /* 0x008fe40003fc4000 */
[----:B-1----:R-:W-:Y:S01]  /*03a0*/  FSEL R15, R6, 1, P5 ;  /* 0x3f800000060f7808 */ /* 0x002fe20002800000 */
[----:B------:R-:W1:Y:S01]  /*03b0*/  MUFU.SQRT R13, R24 ;  /* 0x00000018000d7308 */ /* 0x000e620000002000 */
[----:B------:R-:W-:Y:S01]  /*03c0*/  @!P2 FMUL R3, R3, 16777216 ;  /* 0x4b8000000303a820 */ /* 0x000fe20000400000 */
[----:B------:R-:W-:Y:S01]  /*03d0*/  FSETP.GEU.AND P5, PT, R9, 1.175494350822287508e-38, PT ;  /* 0x008000000900780b */ /* 0x000fe20003fae000 */
[----:B------:R-:W-:Y:S01]  /*03e0*/  FADD R26, R26, 9.9999997473787516356e-06 ;  /* 0x3727c5ac1a1a7421 */ /* 0x000fe20000000000 */
[----:B------:R-:W-:Y:S01]  /*03f0*/  FADD R27, R27, 9.9999997473787516356e-06 ;  /* 0x3727c5ac1b1b7421 */ /* 0x000fe20000000000 */
[----:B------:R-:W-:Y:S01]  /*0400*/  @!P2 FMUL R15, R15, 16777216 ;  /* 0x4b8000000f0fa820 */ /* 0x000fe20000400000 */
[----:B----4-:R-:W-:Y:S01]  /*0410*/  FADD R16, -R20, R16 ;  /* 0x0000001014107221 */ /* 0x010fe20000000100 */
[----:B0-----:R-:W-:Y:S01]  /*0420*/  FSETP.GT.AND P2, PT, R12, 8.50705917302346158658e+37, PT ;  /* 0x7e8000000c00780b */ /* 0x001fe20003f44000 */
[----:B------:R0:W-:Y:S01]  /*0430*/  MUFU.RCP R20, R3 ;  /* 0x0000000300147308 */ /* 0x0001e20000001000 */
[----:B------:R-:W-:Y:S01]  /*0440*/  FADD R7, -R11, R7 ;  /* 0x000000070b077221 */ /* 0x000fe20000000100 */
[----:B------:R-:W-:Y:S01]  /*0450*/  @P3 FMUL R8, R8, 0.25 ;  /* 0x3e80000008083820 */ /* 0x000fe20000400000 */
[----:B------:R-:W-:-:S05]  /*0460*/  @P6 FMUL R9, R9, 0.25 ;  /* 0x3e80000009096820 */ /* 0x000fca0000400000 */
[----:B------:R-:W-:Y:S01]  /*0470*/  MUFU.SQRT R14, R26 ;  /* 0x0000001a000e7308 */ /* 0x000fe20000002000 */
[----:B0-----:R-:W-:Y:S02]  /*0480*/  FSEL R3, R6, 1, P3 ;  /* 0x3f80000006037808 */ /* 0x001fe40001800000 */
[----:B------:R-:W-:Y:S01]  /*0490*/  FSETP.GEU.AND P3, PT, R12, 1.175494350822287508e-38, PT ;  /* 0x008000000c00780b */ /* 0x000fe20003f6e000 */
[----:B------:R-:W-:-:S04]  /*04a0*/  @!P4 FMUL R8, R8, 16777216 ;  /* 0x4b8000000808c820 */ /* 0x000fc80000400000 */
[----:B------:R0:W2:Y:S01]  /*04b0*/  MUFU.SQRT R11, R27 ;  /* 0x0000001b000b7308 */ /* 0x0000a20000002000 */
[----:B------:R-:W-:Y:S01]  /*04c0*/  @!P4 FMUL R3, R3, 16777216 ;  /* 0x4b8000000303c820 */ /* 0x000fe20000400000 */
[----:B-1----:R-:W-:Y:S01]  /*04d0*/  FSETP.GT.AND P4, PT, R13, 8.50705917302346158658e+37, PT ;  /* 0x7e8000000d00780b */ /* 0x002fe20003f84000 */
[----:B------:R-:W-:Y:S01]  /*04e0*/  FADD R17, -R21, R17 ;  /* 0x0000001115117221 */ /* 0x000fe20000000100 */
[----:B------:R-:W-:Y:S01]  /*04f0*/  @!P5 FMUL R9, R9, 16777216 ;  /* 0x4b8000000909d820 */ /* 0x000fe20000400000 */
[----:B------:R-:W-:Y:S01]  /*0500*/  FADD R22, -R22, R18 ;  /* 0x0000001216167221 */ /* 0x000fe20000000100 */
[----:B------:R-:W-:Y:S02]  /*0510*/  FSEL R18, R6, 1, P2 ;  /* 0x3f80000006127808 */ /* 0x000fe40001000000 */
[----:B------:R1:W-:Y:S01]  /*0520*/  MUFU.RCP R21, R8 ;  /* 0x0000000800157308 */ /* 0x0003e20000001000 */
[----:B------:R-:W-:Y:S01]  /*0530*/  @P2 FMUL R12, R12, 0.25 ;  /* 0x3e8000000c0c2820 */ /* 0x000fe20000400000 */
[----:B------:R-:W-:Y:S01]  /*0540*/  FADD R23, -R23, R19 ;  /* 0x0000001317177221 */ /* 0x000fe20000000100 */
[----:B------:R-:W-:Y:S01]  /*0550*/  @!P3 FMUL R18, R18, 16777216 ;  /* 0x4b8000001212b820 */ /* 0x000fe20000400000 */
[----:B0-----:R-:W0:Y:S01]  /*0560*/  LDC.64 R26, c[0x0][0x230] ;  /* 0x00008c00ff1a7b82 */ /* 0x001e220000000a00 */
[----:B-1----:R-:W-:-:S03]  /*0570*/  FSEL R8, R6, 1, P6 ;  /* 0x3f80000006087808 */ /* 0x002fc60003000000 */
[----:B------:R-:W1:Y:S01]  /*0580*/  MUFU.RCP R9, R9 ;  /* 0x0000000900097308 */ /* 0x000e620000001000 */
[----:B------:R-:W-:Y:S01]  /*0590*/  @!P3 FMUL R12, R12, 16777216 ;  /* 0x4b8000000c0cb820 */ /* 0x000fe20000400000 */
[----:B--2---:R-:W-:Y:S01]  /*05a0*/  FSETP.GT.AND P3, PT, R11, 8.50705917302346158658e+37, PT ;  /* 0x7e8000000b00780b */ /* 0x004fe20003f64000 */
[----:B------:R-:W-:Y:S01]  /*05b0*/  @!P5 FMUL R8, R8, 16777216 ;  /* 0x4b8000000808d820 */ /* 0x000fe20000400000 */
[----:B------:R-:W-:Y:S02]  /*05c0*/  FSETP.GT.AND P5, PT, R14, 8.50705917302346158658e+37, PT ;  /* 0x7e8000000e00780b */ /* 0x000fe40003fa4000 */
[C---:B------:R-:W-:Y:S01]  /*05d0*/  FSETP.GEU.AND P6, PT, R13.reuse, 1.175494350822287508e-38, PT ;  /* 0x008000000d00780b */ /* 0x040fe20003fce000 */
[----:B------:R-:W-:Y:S01]  /*05e0*/  @P4 FMUL R13, R13, 0.25 ;  /* 0x3e8000000d0d4820 */ /* 0x000fe20000400000 */
[----:B------:R-:W-:Y:S02]  /*05f0*/  FSEL R24, R6, 1, P4 ;  /* 0x3f80000006187808 */ /* 0x000fe40002000000 */
[----:B------:R-:W-:-:S02]  /*0600*/  FSETP.GEU.AND P2, PT, R14, 1.175494350822287508e-38, PT ;  /* 0x008000000e00780b */ /* 0x000fc40003f4e000 */
[----:B------:R-:W-:Y:S01]  /*0610*/  FSETP.GEU.AND P4, PT, R11, 1.175494350822287508e-38, PT ;  /* 0x008000000b00780b */ /* 0x000fe20003f8e000 */
[----:B------:R-:W2:Y:S01]  /*0620*/  MUFU.RCP R12, R12 ;  /* 0x0000000c000c7308 */ /* 0x000ea20000001000 */
[----:B------:R-:W-:Y:S01]  /*0630*/  FMUL R19, R20, R15 ;  /* 0x0000000f14137220 */ /* 0x000fe20000400000 */
[----:B-1----:R-:W-:Y:S01]  /*0640*/  FMUL R15, R9, R8 ;  /* 0x00000008090f7220 */ /* 0x002fe20000400000 */
[----:B------:R-:W-:Y:S01]  /*0650*/  @P3 FMUL R11, R11, 0.25 ;  /* 0x3e8000000b0b3820 */ /* 0x000fe20000400000 */
[----:B------:R-:W-:Y:S01]  /*0660*/  @P5 FMUL R14, R14, 0.25 ;  /* 0x3e8000000e0e5820 */ /* 0x000fe20000400000 */
[----:B------:R-:W1:Y:S01]  /*0670*/  LDC.64 R8, c[0x0][0x228] ;  /* 0x00008a00ff087b82 */ /* 0x000e620000000a00 */
[----:B------:R-:W-:-:S04]  /*0680*/  @!P6 FMUL R13, R13, 16777216 ;  /* 0x4b8000000d0de820 */ /* 0x000fc80000400000 */
[----:B------:R-:W-:Y:S02]  /*0690*/  @!P2 FMUL R14, R14, 16777216 ;  /* 0x4b8000000e0ea820 */ /* 0x000fe40000400000 */
[----:B------:R-:W-:Y:S01]  /*06a0*/  @!P4 FMUL R11, R11, 16777216 ;  /* 0x4b8000000b0bc820 */ /* 0x000fe20000400000 */
[----:B------:R-:W3:Y:S01]  /*06b0*/  MUFU.RCP R13, R13 ;  /* 0x0000000d000d7308 */ /* 0x000ee20000001000 */
[----:B--2---:R-:W-:Y:S01]  /*06c0*/  FMUL R12, R12, R18 ;  /* 0x000000120c0c7220 */ /* 0x004fe20000400000 */
[----:B------:R-:W-:-:S06]  /*06d0*/  FMUL R18, R21, R3 ;  /* 0x0000000315127220 */ /* 0x000fcc0000400000 */
[----:B------:R-:W2:Y:S01]  /*06e0*/  MUFU.RCP R14, R14 ;  /* 0x0000000e000e7308 */ /* 0x000ea20000001000 */
[----:B------:R-:W-:Y:S01]  /*06f0*/  FMUL R3, R15, R10 ;  /* 0x0000000a0f037220 */ /* 0x000fe20000400000 */
[----:B------:R-:W-:-:S06]  /*0700*/  FSEL R15, R6, 1, P5 ;  /* 0x3f800000060f7808 */ /* 0x000fcc0002800000 */
[----:B------:R-:W4:Y:S01]  /*0710*/  MUFU.RCP R11, R11 ;  /* 0x0000000b000b7308 */ /* 0x000f220000001000 */
[----:B------:R-:W-:Y:S01]  /*0720*/  FSEL R10, R6, 1, P3 ;  /* 0x3f800000060a7808 */ /* 0x000fe20001800000 */
[----:B------:R-:W-:Y:S01]  /*0730*/  @!P6 FMUL R24, R24, 16777216 ;  /* 0x4b8000001818e820 */ /* 0x000fe20000400000 */
[----:B------:R-:W-:-:S03]  /*0740*/  @!P2 FMUL R15, R15, 16777216 ;  /* 0x4b8000000f0fa820 */ /* 0x000fc60000400000 */
[----:B------:R-:W-:Y:S01]  /*0750*/  @!P4 FMUL R10, R10, 16777216 ;  /* 0x4b8000000a0ac820 */ /* 0x000fe20000400000 */
[----:B------:R-:W-:Y:S01]  /*0760*/  FMUL R18, R18, R5 ;  /* 0x0000000512127220 */ /* 0x000fe20000400000 */
[----:B------:R-:W-:Y:S01]  /*0770*/  FMUL R19, R19, R4 ;  /* 0x0000000413137220 */ /* 0x000fe20000400000 */
[----:B------:R-:W-:Y:S01]  /*0780*/  FMUL R7, R12, R7 ;  /* 0x000000070c077220 */ /* 0x000fe20000400000 */
[----:B---3--:R-:W-:Y:S01]  /*0790*/  FMUL R24, R13, R24 ;  /* 0x000000180d187220 */ /* 0x008fe20000400000 */
[----:B--2---:R-:W-:Y:S01]  /*07a0*/  FMUL R4, R14, R15 ;  /* 0x0000000f0e047220 */ /* 0x004fe20000400000 */
[----:B-1----:R-:W-:Y:S01]  /*07b0*/  IMAD.WIDE R28, R2, 0x4, R8 ;  /* 0x00000004021c7825 */ /* 0x002fe200078e0208 */
[----:B------:R-:W-:Y:S02]  /*07c0*/  CS2R R8, SRZ ;  /* 0x0000000000087805 */ /* 0x000fe4000001ff00 */
[----:B------:R-:W-:Y:S01]  /*07d0*/  CS2R R12, SRZ ;  /* 0x00000000000c7805 */ /* 0x000fe2000001ff00 */
[----:B----4-:R-:W-:Y:S01]  /*07e0*/  FMUL R5, R11, R10 ;  /* 0x0000000a0b057220 */ /* 0x010fe20000400000 */
[----:B------:R-:W-:-:S02]  /*07f0*/  CS2R R10, SRZ ;  /* 0x00000000000a7805 */ /* 0x000fc4000001ff00 */
[----:B------:R-:W-:Y:S01]  /*0800*/  CS2R R14, SRZ ;  /* 0x00000000000e7805 */ /* 0x000fe2000001ff00 */
[----:B0-----:R-:W-:-:S03]  /*0810*/  IMAD.WIDE R26, R2, 0x4, R26 ;  /* 0x00000004021a7825 */ /* 0x001fc600078e021a */
[----:B------:R-:W2:Y:S04]  /*0820*/  @!P1 LDG.E.EL.128 R8, desc[UR4][R28.64] ;  /* 0x000000041c089981 */ /* 0x000ea8000c2e1d00 */
[----:B------:R-:W2:Y:S01]  /*0830*/  @!P1 LDG.E.EL.128 R12, desc[UR4][R26.64] ;  /* 0x000000041a0c9981 */ /* 0x000ea2000c2e1d00 */
[----:B------:R-:W-:-:S04]  /*0840*/  FADD R21, R25, 9.9999997473787516356e-06 ;  /* 0x3727c5ac19157421 */ /* 0x000fc80000000000 */
[----:B------:R-:W0:Y:S02]  /*0850*/  MUFU.SQRT R2, R21 ;  /* 0x0000001500027308 */ /* 0x000e240000002000 */
[C---:B0-----:R-:W-:Y:S02]  /*0860*/  FSETP.GT.AND P2, PT, R2.reuse, 8.50705917302346158658e+37, PT ;  /* 0x7e8000000200780b */ /* 0x041fe40003f44000 */
[----:B------:R-:W-:-:S11]  /*0870*/  FSETP.GEU.AND P3, PT, R2, 1.175494350822287508e-38, PT ;  /* 0x008000000200780b */ /* 0x000fd60003f6e000 */
[----:B------:R-:W-:-:S04]  /*0880*/  @P2 FMUL R2, R2, 0.25 ;  /* 0x3e80000002022820 */ /* 0x000fc80000400000 */
[----:B------:R-:W-:-:S04]  /*0890*/  @!P3 FMUL R2, R2, 16777216 ;  /* 0x4b8000000202b820 */ /* 0x000fc80000400000 */
[----:B------:R0:W1:Y:S01]  /*08a0*/  MUFU.RCP R20, R2 ;  /* 0x0000000200147308 */ /* 0x0000620000001000 */
[----:B------:R-:W-:-:S05]  /*08b0*/  FSEL R25, R6, 1, P2 ;  /* 0x3f80000006197808 */ /* 0x000fca0001000000 */
[----:B------:R-:W-:Y:S01]  /*08c0*/  @!P3 FMUL R25, R25, 16777216 ;  /* 0x4b8000001919b820 */ /* 0x000fe20000400000 */
[----:B0-----:R-:W-:-:S03]  /*08d0*/  FMUL R2, R5, R23 ;  /* 0x0000001705027220 */ /* 0x001fc60000400000 */
[----:B-1----:R-:W-:Y:S01]  /*08e0*/  FMUL R20, R20, R25 ;  /* 0x0000001914147220 */ /* 0x002fe20000400000 */
[----:B------:R-:W-:Y:S01]  /*08f0*/  FMUL R25, R4, R22 ;  /* 0x0000001604197220 */ /* 0x000fe20000400000 */
[----:B------:R-:W-:Y:S02]  /*0900*/  CS2R R4, SRZ ;  /* 0x0000000000047805 */ /* 0x000fe4000001ff00 */
[----:B------:R-:W-:Y:S01]  /*0910*/  CS2R R22, SRZ ;  /* 0x0000000000167805 */ /* 0x000fe2000001ff00 */
[----:B------:R-:W-:Y:S01]  /*0920*/  FMUL R17, R20, R17 ;  /* 0x0000001114117220 */ /* 0x000fe20000400000 */
[----:B------:R-:W-:-:S06]  /*0930*/  CS2R R20, SRZ ;  /* 0x0000000000147805 */ /* 0x000fcc000001ff00 */
[----:B------:R-:W3:Y:S01]  /*0940*/  @!P0 LDG.E.EL.128 R20, desc[UR4][R26.64] ;  /* 0x000000041a148981 */ /* 0x000ee2000c2e1d00 */
[----:B--2---:R-:W-:Y:S01]  /*0950*/  FFMA R11, R7, R11, R15 ;  /* 0x0000000b070b7223 */ /* 0x004fe2000000000f */
[----:B------:R-:W-:-:S06]  /*0960*/  CS2R R6, SRZ ;  /* 0x0000000000067805 */ /* 0x000fcc000001ff00 */
[----:B------:R-:W3:Y:S01]  /*0970*/  @!P0 LDG.E.EL.128 R4, desc[UR4][R28.64] ;  /* 0x000000041c048981 */ /* 0x000ee2000c2e1d00 */
[----:B------:R-:W-:Y:S01]  /*0980*/  FSETP.GTU.AND P2, PT, R11, RZ, PT ;  /* 0x000000ff0b00720b */ /* 0x000fe20003f4c000 */
[----:B------:R-:W-:-:S03]  /*0990*/  FFMA R10, R3, R10, R14 ;  /* 0x0000000a030a7223 */ /* 0x000fc6000000000e */
[----:B------:R-:W-:Y:S01]  /*09a0*/  FSEL R11, R11, RZ, P2 ;  /* 0x000000ff0b0b7208 */ /* 0x000fe20001000000 */
[----:B------:R-:W-:Y:S01]  /*09b0*/  FFMA R8, R19, R8, R12 ;  /* 0x0000000813087223 */ /* 0x000fe2000000000c */
[----:B------:R-:W-:Y:S01]  /*09c0*/  FFMA R9, R18, R9, R13 ;  /* 0x0000000912097223 */ /* 0x000fe2000000000d */
[----:B------:R-:W-:Y:S02]  /*09d0*/  FSETP.GTU.AND P2, PT, R10, RZ, PT ;  /* 0x000000ff0a00720b */ /* 0x000fe40003f4c000 */
[----:B------:R-:W-:Y:S01]  /*09e0*/  FSETP.GEU.AND P3, PT, R11, 6, PT ;  /* 0x40c000000b00780b */ /* 0x000fe20003f6e000 */
[----:B------:R-:W-:Y:S01]  /*09f0*/  FMUL R15, R24, R16 ;  /* 0x00000010180f7220 */ /* 0x000fe20000400000 */
[----:B------:R-:W-:Y:S02]  /*0a00*/  FSETP.GTU.AND P5, PT, R8, RZ, PT ;  /* 0x000000ff0800720b */ /* 0x000fe40003fac000 */
[----:B------:R-:W-:Y:S02]  /*0a10*/  FSEL R10, R10, RZ, P2 ;  /* 0x000000ff0a0a7208 */ /* 0x000fe40001000000 */
[----:B------:R-:W-:-:S02]  /*0a20*/  FSETP.GTU.AND P4, PT, R9, RZ, PT ;  /* 0x000000ff0900720b */ /* 0x000fc40003f8c000 */
[----:B------:R-:W-:Y:S02]  /*0a30*/  FSEL R8, R8, RZ, P5 ;  /* 0x000000ff08087208 */ /* 0x000fe40002800000 */
[----:B------:R-:W-:Y:S02]  /*0a40*/  FSETP.GEU.AND P5, PT, R10, 6, PT ;  /* 0x40c000000a00780b */ /* 0x000fe40003fae000 */
[----:B------:R-:W-:Y:S01]  /*0a50*/  FSEL R9, R9, RZ, P4 ;  /* 0x000000ff09097208 */ /* 0x000fe20002000000 */
[----:B---3--:R-:W-:Y:S01]  /*0a60*/  FFMA R2, R2, R7, R23 ;  /* 0x0000000702027223 */ /* 0x008fe20000000017 */
[----:B------:R-:W-:Y:S01]  /*0a70*/  FFMA R6, R25, R6, R22 ;  /* 0x0000000619067223 */ /* 0x000fe20000000016 */
[----:B------:R-:W-:Y:S01]  /*0a80*/  FFMA R20, R15, R4, R20 ;  /* 0x000000040f147223 */ /* 0x000fe20000000014 */
[----:B------:R-:W-:Y:S02]  /*0a90*/  FFMA R17, R17, R5, R21 ;  /* 0x0000000511117223 */ /* 0x000fe40000000015 */
[----:B------:R-:W-:Y:S01]  /*0aa0*/  FSETP.GTU.AND P6, PT, R2, RZ, PT ;  /* 0x000000ff0200720b */ /* 0x000fe20003fcc000 */
[----:B------:R-:W0:Y:S01]  /*0ab0*/  LDC.64 R4, c[0x0][0x238] ;  /* 0x00008e00ff047b82 */ /* 0x000e220000000a00 */
[----:B------:R-:W-:-:S02]  /*0ac0*/  FSETP.GTU.AND P2, PT, R6, RZ, PT ;  /* 0x000000ff0600720b */ /* 0x000fc40003f4c000 */
[----:B------:R-:W-:Y:S02]  /*0ad0*/  FSEL R15, R2, RZ, P6 ;  /* 0x000000ff020f7208 */ /* 0x000fe40003000000 */
[----:B------:R-:W-:Y:S02]  /*0ae0*/  FSETP.NAN.AND P6, PT, R11, R11, PT ;  /* 0x0000000b0b00720b */ /* 0x000fe40003fc8000 */
[----:B------:R-:W-:Y:S02]  /*0af0*/  FSEL R14, R6, RZ, P2 ;  /* 0x000000ff060e7208 */ /* 0x000fe40001000000 */
[----:B------:R-:W-:Y:S02]  /*0b00*/  FSETP.GTU.AND P4, PT, R17, RZ, PT ;  /* 0x000000ff1100720b */ /* 0x000fe40003f8c000 */
[----:B------:R-:W-:Y:S02]  /*0b10*/  @P3 SEL R11, R11, 0x40c00000, P6 ;  /* 0x40c000000b0b3807 */ /* 0x000fe40003000000 */
[----:B------:R-:W-:-:S02]  /*0b20*/  FSETP.GEU.AND P2, PT, R9, 6, PT ;  /* 0x40c000000900780b */ /* 0x000fc40003f4e000 */
[----:B------:R-:W-:Y:S02]  /*0b30*/  FSETP.GEU.AND P3, PT, R8, 6, PT ;  /* 0x40c000000800780b */ /* 0x000fe40003f6e000 */
[----:B------:R-:W-:Y:S02]  /*0b40*/  FSEL R13, R17, RZ, P4 ;  /* 0x000000ff110d7208 */ /* 0x000fe40002000000 */
[----:B------:R-:W-:Y:S02]  /*0b50*/  FSETP.GTU.AND P6, PT, R20, RZ, PT ;  /* 0x000000ff1400720b */ /* 0x000fe40003fcc000 */
[----:B------:R-:W-:Y:S02]  /*0b60*/  FSETP.NAN.AND P4, PT, R10, R10, PT ;  /* 0x0000000a0a00720b */ /* 0x000fe40003f88000 */
[----:B------:R-:W-:Y:S02]  /*0b70*/  FSEL R12, R20, RZ, P6 ;  /* 0x000000ff140c7208 */ /* 0x000fe40003000000 */
[----:B------:R-:W-:-:S02]  /*0b80*/  @P5 SEL R10, R10, 0x40c00000, P4 ;  /* 0x40c000000a0a5807 */ /* 0x000fc40002000000 */
[----:B------:R-:W-:Y:S02]  /*0b90*/  FSETP.NAN.AND P6, PT, R9, R9, PT ;  /* 0x000000090900720b */ /* 0x000fe40003fc8000 */
[----:B------:R-:W-:Y:S02]  /*0ba0*/  FSETP.GEU.AND P4, PT, R15, 6, PT ;  /* 0x40c000000f00780b */ /* 0x000fe40003f8e000 */
[C---:B------:R-:W-:Y:S02]  /*0bb0*/  FSETP.NAN.AND P5, PT, R8.reuse, R8, PT ;  /* 0x000000080800720b */ /* 0x040fe40003fa8000 */
[----:B------:R-:W-:Y:S02]  /*0bc0*/  @P2 SEL R9, R9, 0x40c00000, P6 ;  /* 0x40c0000009092807 */ /* 0x000fe40003000000 */
[----:B------:R-:W-:Y:S02]  /*0bd0*/  @P3 SEL R8, R8, 0x40c00000, P5 ;  /* 0x40c0000008083807 */ /* 0x000fe40002800000 */
[----:B------:R-:W-:-:S02]  /*0be0*/  FSETP.GEU.AND P2, PT, R14, 6, PT ;  /* 0x40c000000e00780b */ /* 0x000fc40003f4e000 */
[----:B------:R-:W-:Y:S02]  /*0bf0*/  FSETP.GEU.AND P6, PT, R13, 6, PT ;  /* 0x40c000000d00780b */ /* 0x000fe40003fce000 */
[----:B------:R-:W-:Y:S01]  /*0c00*/  FSETP.GEU.AND P3, PT, R12, 6, PT ;  /* 0x40c000000c00780b */ /* 0x000fe20003f6e000 */
[----:B0-----:R-:W-:Y:S01]  /*0c10*/  IMAD.WIDE R4, R0, 0x4, R4 ;  /* 0x0000000400047825 */ /* 0x001fe200078e0204 */
[----:B------:R-:W-:-:S04]  /*0c20*/  FSETP.NAN.AND P5, PT, R15, R15, PT ;  /* 0x0000000f0f00720b */ /* 0x000fc80003fa8000 */
[----:B------:R0:W-:Y:S01]  /*0c30*/  @!P1 STG.E.128 desc[UR4][R4.64], R8 ;  /* 0x0000000804009986 */ /* 0x0001e2000c101d04 */
[----:B------:R-:W-:Y:S02]  /*0c40*/  @P4 SEL R15, R15, 0x40c00000, P5 ;  /* 0x40c000000f0f4807 */ /* 0x000fe40002800000 */
[----:B------:R-:W-:Y:S02]  /*0c50*/  FSETP.NAN.AND P1, PT, R14, R14, PT ;  /* 0x0000000e0e00720b */ /* 0x000fe40003f28000 */
[C---:B------:R-:W-:Y:S02]  /*0c60*/  FSETP.NAN.AND P5, PT, R13.reuse, R13, PT ;  /* 0x0000000d0d00720b */ /* 0x040fe40003fa8000 */
[----:B------:R-:W-:Y:S02]  /*0c70*/  FSETP.NAN.AND P4, PT, R12, R12, PT ;  /* 0x0000000c0c00720b */ /* 0x000fe40003f88000 */
[----:B------:R-:W-:Y:S02]  /*0c80*/  @P2 SEL R14, R14, 0x40c00000, P1 ;  /* 0x40c000000e0e2807 */ /* 0x000fe40000800000 */
[----:B------:R-:W-:-:S02]  /*0c90*/  @P6 SEL R13, R13, 0x40c00000, P5 ;  /* 0x40c000000d0d6807 */ /* 0x000fc40002800000 */
[----:B------:R-:W-:Y:S01]  /*0ca0*/  @P3 SEL R12, R12, 0x40c00000, P4 ;  /* 0x40c000000c0c3807 */ /* 0x000fe20002000000 */
[----:B0-----:R-:W-:Y:S06]  /*0cb0*/  @P0 EXIT ;  /* 0x000000000000094d */ /* 0x001fec0003800000 */
[----:B------:R-:W-:Y:S01]  /*0cc0*/  STG.E.128 desc[UR4][R4.64+0x800], R12 ;  /* 0x0008000c04007986 */ /* 0x000fe2000c101d04 */
[----:B------:R-:W-:Y:S05]  /*0cd0*/  EXIT ;  /* 0x000000000000794d */ /* 0x000fea0003800000 */
.L_x_0:
[----:B------:R-:W-:-:S00]  /*0ce0*/  BRA `(.L_x_0) ;  /* 0xfffffffc00fc7947 */ /* 0x000fc0000383ffff */
[----:B------:R-:W-:-:S00]  /*0cf0*/  NOP ;  /* 0x0000000000007918 */ /* 0x000fc00000000000 */
        /* <DEDUP_REMOVED lines=8> */
.L_x_1:


//--------------------- .nv.global.init           --------------------------
	.section	.nv.global.init,"aw",@progbits
.nv.global.init:
	.type		_$_str,@object
	.size		_$_str,(_$_str_$_2 - _$_str)
_$_str:
        /*0000*/ 	.byte	0x5f, 0x5f, 0x43, 0x55, 0x44, 0x41, 0x5f, 0x46, 0x54, 0x5a, 0x00
	.type		_$_str_$_2,@object
	.size		_$_str_$_2,(.L_1 - _$_str_$_2)
_$_str_$_2:
        /*000b*/ 	.byte	0x5f, 0x5f, 0x43, 0x55, 0x44, 0x41, 0x5f, 0x50, 0x52, 0x45, 0x43, 0x5f, 0x53, 0x51, 0x52, 0x54
        /*001b*/ 	.byte	0x00
.L_1:


//--------------------- .nv.constant0.triton_poi_fused__native_batch_norm_legit_no_training_hardtanh_3 --------------------------
	.section	.nv.constant0.triton_poi_fused__native_batch_norm_legit_no_training_hardtanh_3,"a",@progbits
	.sectionflags	@""
	.align	4
.nv.constant0.triton_poi_fused__native_batch_norm_legit_no_training_hardtanh_3:
	.zero		580
